//
// Generated by NVIDIA NVVM Compiler
//
// Compiler Build ID: CL-36424714
// Cuda compilation tools, release 13.0, V13.0.88
// Based on NVVM 20.0.0
//

.version 9.0
.target sm_100
.address_size 64

	// .globl	_Z6conv1diiPdS_S_

.visible .entry _Z6conv1diiPdS_S_(
	.param .u32 _Z6conv1diiPdS_S__param_0,
	.param .u32 _Z6conv1diiPdS_S__param_1,
	.param .u64 .ptr .align 1 _Z6conv1diiPdS_S__param_2,
	.param .u64 .ptr .align 1 _Z6conv1diiPdS_S__param_3,
	.param .u64 .ptr .align 1 _Z6conv1diiPdS_S__param_4
)
{
	.reg .pred 	%p<10>;
	.reg .b32 	%r<20>;
	.reg .b64 	%rd<23>;
	.reg .b64 	%fd<27>;

	ld.param.u32 	%r12, [_Z6conv1diiPdS_S__param_0];
	ld.param.u32 	%r13, [_Z6conv1diiPdS_S__param_1];
	ld.param.u64 	%rd15, [_Z6conv1diiPdS_S__param_2];
	ld.param.u64 	%rd16, [_Z6conv1diiPdS_S__param_3];
	ld.param.u64 	%rd14, [_Z6conv1diiPdS_S__param_4];
	cvta.to.global.u64 	%rd1, %rd16;
	cvta.to.global.u64 	%rd2, %rd15;
	mov.u32 	%r17, %tid.x;
	setp.ge.s32 	%p1, %r17, %r12;
	@%p1 bra 	$L__BB0_11;
	add.s64 	%rd3, %rd2, -8;
	add.s64 	%rd4, %rd1, 16;
	mov.u32 	%r2, %ntid.x;
	cvta.to.global.u64 	%rd5, %rd14;
$L__BB0_2:
	setp.lt.s32 	%p2, %r17, %r13;
	add.s32 	%r14, %r17, 1;
	selp.b32 	%r4, %r14, %r13, %p2;
	setp.lt.s32 	%p3, %r4, 1;
	@%p3 bra 	$L__BB0_10;
	mul.wide.u32 	%rd17, %r17, 8;
	add.s64 	%rd6, %rd5, %rd17;
	ld.global.f64 	%fd26, [%rd6];
	and.b32  	%r5, %r4, 3;
	setp.lt.u32 	%p4, %r4, 4;
	mov.b32 	%r19, 0;
	@%p4 bra 	$L__BB0_6;
	and.b32  	%r19, %r4, 2147483644;
	neg.s32 	%r18, %r19;
	add.s64 	%rd22, %rd3, %rd17;
	mov.u64 	%rd21, %rd4;
$L__BB0_5:
	ld.global.f64 	%fd7, [%rd22+8];
	ld.global.f64 	%fd8, [%rd21+-16];
	fma.rn.f64 	%fd9, %fd7, %fd8, %fd26;
	st.global.f64 	[%rd6], %fd9;
	ld.global.f64 	%fd10, [%rd22];
	ld.global.f64 	%fd11, [%rd21+-8];
	fma.rn.f64 	%fd12, %fd10, %fd11, %fd9;
	st.global.f64 	[%rd6], %fd12;
	ld.global.f64 	%fd13, [%rd22+-8];
	ld.global.f64 	%fd14, [%rd21];
	fma.rn.f64 	%fd15, %fd13, %fd14, %fd12;
	st.global.f64 	[%rd6], %fd15;
	ld.global.f64 	%fd16, [%rd22+-16];
	ld.global.f64 	%fd17, [%rd21+8];
	fma.rn.f64 	%fd26, %fd16, %fd17, %fd15;
	st.global.f64 	[%rd6], %fd26;
	add.s32 	%r18, %r18, 4;
	add.s64 	%rd22, %rd22, -32;
	add.s64 	%rd21, %rd21, 32;
	setp.ne.s32 	%p5, %r18, 0;
	@%p5 bra 	$L__BB0_5;
$L__BB0_6:
	setp.eq.s32 	%p6, %r5, 0;
	@%p6 bra 	$L__BB0_10;
	sub.s32 	%r16, %r17, %r19;
	mul.wide.s32 	%rd19, %r16, 8;
	add.s64 	%rd12, %rd2, %rd19;
	ld.global.f64 	%fd18, [%rd12];
	mul.wide.u32 	%rd20, %r19, 8;
	add.s64 	%rd13, %rd1, %rd20;
	ld.global.f64 	%fd19, [%rd13];
	fma.rn.f64 	%fd5, %fd18, %fd19, %fd26;
	st.global.f64 	[%rd6], %fd5;
	setp.eq.s32 	%p7, %r5, 1;
	@%p7 bra 	$L__BB0_10;
	ld.global.f64 	%fd20, [%rd12+-8];
	ld.global.f64 	%fd21, [%rd13+8];
	fma.rn.f64 	%fd6, %fd20, %fd21, %fd5;
	st.global.f64 	[%rd6], %fd6;
	setp.eq.s32 	%p8, %r5, 2;
	@%p8 bra 	$L__BB0_10;
	ld.global.f64 	%fd22, [%rd12+-16];
	ld.global.f64 	%fd23, [%rd13+16];
	fma.rn.f64 	%fd24, %fd22, %fd23, %fd6;
	st.global.f64 	[%rd6], %fd24;
$L__BB0_10:
	add.s32 	%r17, %r17, %r2;
	setp.lt.s32 	%p9, %r17, %r12;
	@%p9 bra 	$L__BB0_2;
$L__BB0_11:
	ret;

}


// ===== COMPILED SASS (sm_100) =====

	.target	sm_100

	.elftype	@"ET_EXEC"


//--------------------- .note.nv.tkinfo           --------------------------
	.section	.note.nv.tkinfo,"",@"SHT_NOTE"
	.sectionflags	@"SHF_NOTE_NV_TKINFO"
	.tkinfo
        /*0018*/ 	.word	0x00000002
        /*0030*/ 	.string	""
        /*0030*/ 	.string	"ptxas"
        /*0030*/ 	.string	"Cuda compilation tools, release 13.0, V13.0.88"
        /*0030*/ 	.string	"Build cuda_13.0.r13.0/compiler.36424714_0"
        /*0030*/ 	.string	"-arch sm_100 -m 64 "



//--------------------- .note.nv.cuinfo           --------------------------
	.section	.note.nv.cuinfo,"",@"SHT_NOTE"
	.sectionflags	@"SHF_NOTE_NV_CUINFO"
        /*0018*/ 	.short	0x0002
        /*001a*/ 	.short	0x0064
        /*001c*/ 	.short	0x0082
	.zero		2


//--------------------- .nv.info                  --------------------------
	.section	.nv.info,"",@"SHT_CUDA_INFO"
	.align	4


	//----- nvinfo : EIATTR_REGCOUNT
	.align		4
        /*0000*/ 	.byte	0x04, 0x2f
        /*0002*/ 	.short	(.L_1 - .L_0)
	.align		4
.L_0:
        /*0004*/ 	.word	index@(_Z6conv1diiPdS_S_)
        /*0008*/ 	.word	0x00000018


	//----- nvinfo : EIATTR_FRAME_SIZE
	.align		4
.L_1:
        /*000c*/ 	.byte	0x04, 0x11
        /*000e*/ 	.short	(.L_3 - .L_2)
	.align		4
.L_2:
        /*0010*/ 	.word	index@(_Z6conv1diiPdS_S_)
        /*0014*/ 	.word	0x00000000


	//----- nvinfo : EIATTR_MIN_STACK_SIZE
	.align		4
.L_3:
        /*0018*/ 	.byte	0x04, 0x12
        /*001a*/ 	.short	(.L_5 - .L_4)
	.align		4
.L_4:
        /*001c*/ 	.word	index@(_Z6conv1diiPdS_S_)
        /*0020*/ 	.word	0x00000000
.L_5:


//--------------------- .nv.compat                --------------------------
	.section	.nv.compat,"",@"SHT_CUDA_COMPAT_INFO"
	.align	4
        /*0000*/ 	.byte	0x02, 0x09, 0x00, 0x00, 0x02, 0x02, 0x01, 0x00, 0x02, 0x05, 0x05, 0x00, 0x03, 0x07, 0x01, 0x01
        /*0010*/ 	.byte	0x02, 0x03, 0x00, 0x00, 0x02, 0x06, 0x01, 0x00, 0x04, 0x0b, 0x08, 0x00, 0x01, 0x00, 0x00, 0x00
        /*0020*/ 	.byte	0x00, 0x00, 0x00, 0x00


//--------------------- .nv.info._Z6conv1diiPdS_S_ --------------------------
	.section	.nv.info._Z6conv1diiPdS_S_,"",@"SHT_CUDA_INFO"
	.sectionflags	@""
	.align	4


	//----- nvinfo : EIATTR_CUDA_API_VERSION
	.align		4
        /*0000*/ 	.byte	0x04, 0x37
        /*0002*/ 	.short	(.L_7 - .L_6)
.L_6:
        /*0004*/ 	.word	0x00000082


	//----- nvinfo : EIATTR_KPARAM_INFO
	.align		4
.L_7:
        /*0008*/ 	.byte	0x04, 0x17
        /*000a*/ 	.short	(.L_9 - .L_8)
.L_8:
        /*000c*/ 	.word	0x00000000
        /*0010*/ 	.short	0x0004
        /*0012*/ 	.short	0x0018
        /*0014*/ 	.byte	0x00, 0xf5, 0x21, 0x00


	//----- nvinfo : EIATTR_KPARAM_INFO
	.align		4
.L_9:
        /*0018*/ 	.byte	0x04, 0x17
        /*001a*/ 	.short	(.L_11 - .L_10)
.L_10:
        /*001c*/ 	.word	0x00000000
        /*0020*/ 	.short	0x0003
        /*0022*/ 	.short	0x0010
        /*0024*/ 	.byte	0x00, 0xf5, 0x21, 0x00


	//----- nvinfo : EIATTR_KPARAM_INFO
	.align		4
.L_11:
        /*0028*/ 	.byte	0x04, 0x17
        /*002a*/ 	.short	(.L_13 - .L_12)
.L_12:
        /*002c*/ 	.word	0x00000000
        /*0030*/ 	.short	0x0002
        /*0032*/ 	.short	0x0008
        /*0034*/ 	.byte	0x00, 0xf5, 0x21, 0x00


	//----- nvinfo : EIATTR_KPARAM_INFO
	.align		4
.L_13:
        /*0038*/ 	.byte	0x04, 0x17
        /*003a*/ 	.short	(.L_15 - .L_14)
.L_14:
        /*003c*/ 	.word	0x00000000
        /*0040*/ 	.short	0x0001
        /*0042*/ 	.short	0x0004
        /*0044*/ 	.byte	0x00, 0xf0, 0x11, 0x00


	//----- nvinfo : EIATTR_KPARAM_INFO
	.align		4
.L_15:
        /*0048*/ 	.byte	0x04, 0x17
        /*004a*/ 	.short	(.L_17 - .L_16)
.L_16:
        /*004c*/ 	.word	0x00000000
        /*0050*/ 	.short	0x0000
        /*0052*/ 	.short	0x0000
        /*0054*/ 	.byte	0x00, 0xf0, 0x11, 0x00


	//----- nvinfo : EIATTR_SPARSE_MMA_MASK
	.align		4
.L_17:
        /*0058*/ 	.byte	0x03, 0x50
        /*005a*/ 	.short	0x0000


	//----- nvinfo : EIATTR_MAXREG_COUNT
	.align		4
        /*005c*/ 	.byte	0x03, 0x1b
        /*005e*/ 	.short	0x00ff


	//----- nvinfo : EIATTR_MERCURY_ISA_VERSION
	.align		4
        /*0060*/ 	.byte	0x03, 0x5f
        /*0062*/ 	.short	0x0101


	//----- nvinfo : EIATTR_VRC_CTA_INIT_COUNT
	.align		4
        /*0064*/ 	.byte	0x02, 0x4a
	.zero		1
	.zero		1


	//----- nvinfo : EIATTR_EXIT_INSTR_OFFSETS
	.align		4
        /*0068*/ 	.byte	0x04, 0x1c
        /*006a*/ 	.short	(.L_19 - .L_18)


	//   ....[0]....
.L_18:
        /*006c*/ 	.word	0x00000040


	//   ....[1]....
        /*0070*/ 	.word	0x00000580


	//----- nvinfo : EIATTR_CRS_STACK_SIZE
	.align		4
.L_19:
        /*0074*/ 	.byte	0x04, 0x1e
        /*0076*/ 	.short	(.L_21 - .L_20)
.L_20:
        /*0078*/ 	.word	0x00000000


	//----- nvinfo : EIATTR_CBANK_PARAM_SIZE
	.align		4
.L_21:
        /*007c*/ 	.byte	0x03, 0x19
        /*007e*/ 	.short	0x0020


	//----- nvinfo : EIATTR_PARAM_CBANK
	.align		4
        /*0080*/ 	.byte	0x04, 0x0a
        /*0082*/ 	.short	(.L_23 - .L_22)
	.align		4
.L_22:
        /*0084*/ 	.word	index@(.nv.constant0._Z6conv1diiPdS_S_)
        /*0088*/ 	.short	0x0380
        /*008a*/ 	.short	0x0020


	//----- nvinfo : EIATTR_SW_WAR
	.align		4
.L_23:
        /*008c*/ 	.byte	0x04, 0x36
        /*008e*/ 	.short	(.L_25 - .L_24)
.L_24:
        /*0090*/ 	.word	0x00000008
.L_25:


//--------------------- .nv.callgraph             --------------------------
	.section	.nv.callgraph,"",@"SHT_CUDA_CALLGRAPH"
	.align	4
	.sectionentsize	8
	.align		4
        /*0000*/ 	.word	0x00000000
	.align		4
        /*0004*/ 	.word	0xffffffff
	.align		4
        /*0008*/ 	.word	0x00000000
	.align		4
        /*000c*/ 	.word	0xfffffffe
	.align		4
        /*0010*/ 	.word	0x00000000
	.align		4
        /*0014*/ 	.word	0xfffffffd
	.align		4
        /*0018*/ 	.word	0x00000000
	.align		4
        /*001c*/ 	.word	0xfffffffc


//--------------------- .text._Z6conv1diiPdS_S_   --------------------------
	.section	.text._Z6conv1diiPdS_S_,"ax",@progbits
	.align	128
        .global         _Z6conv1diiPdS_S_
        .type           _Z6conv1diiPdS_S_,@function
        .size           _Z6conv1diiPdS_S_,(.L_x_7 - _Z6conv1diiPdS_S_)
        .other          _Z6conv1diiPdS_S_,@"STO_CUDA_ENTRY STV_DEFAULT"
_Z6conv1diiPdS_S_:
.text._Z6conv1diiPdS_S_:
[----:B------:R-:W-:Y:S01]  /*0000*/  LDC R1, c[0x0][0x37c] ;  /* 0x0000df00ff017b82 */ /* 0x000fe20000000800 */
[----:B------:R-:W0:Y:S01]  /*0010*/  S2R R0, SR_TID.X ;  /* 0x0000000000007919 */ /* 0x000e220000002100 */
[----:B------:R-:W0:Y:S02]  /*0020*/  LDCU UR4, c[0x0][0x380] ;  /* 0x00007000ff0477ac */ /* 0x000e240008000800 */
[----:B0-----:R-:W-:-:S13]  /*0030*/  ISETP.GE.AND P0, PT, R0, UR4, PT ;  /* 0x0000000400007c0c */ /* 0x001fda000bf06270 */
[----:B------:R-:W-:Y:S05]  /*0040*/  @P0 EXIT ;  /* 0x000000000000094d */ /* 0x000fea0003800000 */
[----:B------:R-:W0:Y:S01]  /*0050*/  LDCU.64 UR6, c[0x0][0x388] ;  /* 0x00007100ff0677ac */ /* 0x000e220008000a00 */
[----:B------:R-:W1:Y:S01]  /*0060*/  LDCU.64 UR4, c[0x0][0x390] ;  /* 0x00007200ff0477ac */ /* 0x000e620008000a00 */
[----:B------:R-:W2:Y:S01]  /*0070*/  LDCU.64 UR8, c[0x0][0x358] ;  /* 0x00006b00ff0877ac */ /* 0x000ea20008000a00 */
[----:B------:R-:W3:Y:S01]  /*0080*/  LDCU UR10, c[0x0][0x360] ;  /* 0x00006c00ff0a77ac */ /* 0x000ee20008000800 */
[----:B0-----:R-:W-:Y:S02]  /*0090*/  UIADD3 UR6, UP0, UPT, UR6, -0x8, URZ ;  /* 0xfffffff806067890 */ /* 0x001fe4000ff1e0ff */
[----:B-1----:R-:W-:Y:S02]  /*00a0*/  UIADD3 UR4, UP1, UPT, UR4, 0x10, URZ ;  /* 0x0000001004047890 */ /* 0x002fe4000ff3e0ff */
[----:B------:R-:W-:Y:S02]  /*00b0*/  UIADD3.X UR7, UPT, UPT, UR7, -0x1, URZ, UP0, !UPT ;  /* 0xffffffff07077890 */ /* 0x000fe400087fe4ff */
[----:B--23--:R-:W-:-:S12]  /*00c0*/  UIADD3.X UR5, UPT, UPT, URZ, UR5, URZ, UP1, !UPT ;  /* 0x00000005ff057290 */ /* 0x00cfd80008ffe4ff */
.L_x_5:
[----:B0-----:R-:W0:Y:S01]  /*00d0*/  LDC R7, c[0x0][0x384] ;  /* 0x0000e100ff077b82 */ /* 0x001e220000000800 */
[----:B------:R-:W-:Y:S01]  /*00e0*/  BSSY.RECONVERGENT B0, `(.L_x_0) ;  /* 0x0000045000007945 */ /* 0x000fe20003800200 */
[----:B0-----:R-:W-:-:S13]  /*00f0*/  ISETP.GE.AND P0, PT, R0, R7, PT ;  /* 0x000000070000720c */ /* 0x001fda0003f06270 */
[----:B------:R-:W-:-:S05]  /*0100*/  @!P0 VIADD R7, R0, 0x1 ;  /* 0x0000000100078836 */ /* 0x000fca0000000000 */
[----:B------:R-:W-:-:S13]  /*0110*/  ISETP.GE.AND P0, PT, R7, 0x1, PT ;  /* 0x000000010700780c */ /* 0x000fda0003f06270 */
[----:B-123-5:R-:W-:Y:S05]  /*0120*/  @!P0 BRA `(.L_x_1) ;  /* 0x0000000400008947 */ /* 0x02efea0003800000 */
[----:B------:R-:W0:Y:S02]  /*0130*/  LDC.64 R2, c[0x0][0x398] ;  /* 0x0000e600ff027b82 */ /* 0x000e240000000a00 */
[----:B0-----:R-:W-:-:S05]  /*0140*/  IMAD.WIDE.U32 R2, R0, 0x8, R2 ;  /* 0x0000000800027825 */ /* 0x001fca00078e0002 */
[----:B------:R0:W5:Y:S01]  /*0150*/  LDG.E.64 R12, desc[UR8][R2.64] ;  /* 0x00000008020c7981 */ /* 0x000162000c1e1b00 */
[C---:B------:R-:W-:Y:S01]  /*0160*/  ISETP.GE.U32.AND P1, PT, R7.reuse, 0x4, PT ;  /* 0x000000040700780c */ /* 0x040fe20003f26070 */
[----:B------:R-:W-:Y:S01]  /*0170*/  BSSY.RECONVERGENT B1, `(.L_x_2) ;  /* 0x0000025000017945 */ /* 0x000fe20003800200 */
[----:B------:R-:W-:Y:S01]  /*0180*/  LOP3.LUT R8, R7, 0x3, RZ, 0xc0, !PT ;  /* 0x0000000307087812 */ /* 0x000fe200078ec0ff */
[----:B------:R-:W-:-:S03]  /*0190*/  IMAD.MOV.U32 R9, RZ, RZ, RZ ;  /* 0x000000ffff097224 */ /* 0x000fc600078e00ff */
[----:B------:R-:W-:-:S07]  /*01a0*/  ISETP.NE.AND P0, PT, R8, RZ, PT ;  /* 0x000000ff0800720c */ /* 0x000fce0003f05270 */
[----:B0-----:R-:W-:Y:S06]  /*01b0*/  @!P1 BRA `(.L_x_3) ;  /* 0x0000000000809947 */ /* 0x001fec0003800000 */
[----:B------:R-:W-:Y:S01]  /*01c0*/  LOP3.LUT R9, R7, 0x7ffffffc, RZ, 0xc0, !PT ;  /* 0x7ffffffc07097812 */ /* 0x000fe200078ec0ff */
[----:B------:R-:W-:Y:S01]  /*01d0*/  IMAD.U32 R4, RZ, RZ, UR6 ;  /* 0x00000006ff047e24 */ /* 0x000fe2000f8e00ff */
[----:B------:R-:W-:Y:S01]  /*01e0*/  MOV R11, UR4 ;  /* 0x00000004000b7c02 */ /* 0x000fe20008000f00 */
[----:B------:R-:W-:Y:S02]  /*01f0*/  IMAD.U32 R5, RZ, RZ, UR7 ;  /* 0x00000007ff057e24 */ /* 0x000fe4000f8e00ff */
[----:B------:R-:W-:Y:S02]  /*0200*/  IMAD.U32 R14, RZ, RZ, UR5 ;  /* 0x00000005ff0e7e24 */ /* 0x000fe4000f8e00ff */
[----:B------:R-:W-:-:S04]  /*0210*/  IMAD.WIDE.U32 R4, R0, 0x8, R4 ;  /* 0x0000000800047825 */ /* 0x000fc800078e0004 */
[----:B------:R-:W-:-:S07]  /*0220*/  IMAD.MOV R10, RZ, RZ, -R9 ;  /* 0x000000ffff0a7224 */ /* 0x000fce00078e0a09 */
.L_x_4:
[----:B------:R-:W-:Y:S01]  /*0230*/  IMAD.MOV.U32 R6, RZ, RZ, R11 ;  /* 0x000000ffff067224 */ /* 0x000fe200078e000b */
[----:B------:R-:W-:Y:S02]  /*0240*/  MOV R7, R14 ;  /* 0x0000000e00077202 */ /* 0x000fe40000000f00 */
[----:B------:R-:W2:Y:S04]  /*0250*/  LDG.E.64 R14, desc[UR8][R4.64+0x8] ;  /* 0x00000808040e7981 */ /* 0x000ea8000c1e1b00 */
[----:B-1----:R-:W2:Y:S02]  /*0260*/  LDG.E.64 R16, desc[UR8][R6.64+-0x10] ;  /* 0xfffff00806107981 */ /* 0x002ea4000c1e1b00 */
[----:B--2--5:R-:W-:-:S07]  /*0270*/  DFMA R14, R14, R16, R12 ;  /* 0x000000100e0e722b */ /* 0x024fce000000000c */
[----:B------:R0:W-:Y:S04]  /*0280*/  STG.E.64 desc[UR8][R2.64], R14 ;  /* 0x0000000e02007986 */ /* 0x0001e8000c101b08 */
[----:B------:R-:W2:Y:S04]  /*0290*/  LDG.E.64 R12, desc[UR8][R4.64] ;  /* 0x00000008040c7981 */ /* 0x000ea8000c1e1b00 */
[----:B------:R-:W2:Y:S02]  /*02a0*/  LDG.E.64 R16, desc[UR8][R6.64+-0x8] ;  /* 0xfffff80806107981 */ /* 0x000ea4000c1e1b00 */
[----:B--2---:R-:W-:-:S07]  /*02b0*/  DFMA R16, R12, R16, R14 ;  /* 0x000000100c10722b */ /* 0x004fce000000000e */
[----:B------:R1:W-:Y:S04]  /*02c0*/  STG.E.64 desc[UR8][R2.64], R16 ;  /* 0x0000001002007986 */ /* 0x0003e8000c101b08 */
[----:B------:R-:W2:Y:S04]  /*02d0*/  LDG.E.64 R12, desc[UR8][R4.64+-0x8] ;  /* 0xfffff808040c7981 */ /* 0x000ea8000c1e1b00 */
[----:B------:R-:W2:Y:S02]  /*02e0*/  LDG.E.64 R18, desc[UR8][R6.64] ;  /* 0x0000000806127981 */ /* 0x000ea4000c1e1b00 */
[----:B--2---:R-:W-:-:S07]  /*02f0*/  DFMA R18, R12, R18, R16 ;  /* 0x000000120c12722b */ /* 0x004fce0000000010 */
[----:B------:R1:W-:Y:S04]  /*0300*/  STG.E.64 desc[UR8][R2.64], R18 ;  /* 0x0000001202007986 */ /* 0x0003e8000c101b08 */
[----:B------:R2:W3:Y:S04]  /*0310*/  LDG.E.64 R12, desc[UR8][R4.64+-0x10] ;  /* 0xfffff008040c7981 */ /* 0x0004e8000c1e1b00 */
[----:B------:R-:W3:Y:S01]  /*0320*/  LDG.E.64 R20, desc[UR8][R6.64+0x8] ;  /* 0x0000080806147981 */ /* 0x000ee2000c1e1b00 */
[----:B------:R-:W-:Y:S01]  /*0330*/  VIADD R10, R10, 0x4 ;  /* 0x000000040a0a7836 */ /* 0x000fe20000000000 */
[----:B------:R-:W-:-:S04]  /*0340*/  IADD3 R11, P3, PT, R6, 0x20, RZ ;  /* 0x00000020060b7810 */ /* 0x000fc80007f7e0ff */
[----:B------:R-:W-:Y:S01]  /*0350*/  ISETP.NE.AND P1, PT, R10, RZ, PT ;  /* 0x000000ff0a00720c */ /* 0x000fe20003f25270 */
[----:B0-----:R-:W-:Y:S01]  /*0360*/  IMAD.X R14, RZ, RZ, R7, P3 ;  /* 0x000000ffff0e7224 */ /* 0x001fe200018e0607 */
[----:B--2---:R-:W-:-:S04]  /*0370*/  IADD3 R4, P2, PT, R4, -0x20, RZ ;  /* 0xffffffe004047810 */ /* 0x004fc80007f5e0ff */
[----:B------:R-:W-:Y:S01]  /*0380*/  IADD3.X R5, PT, PT, R5, -0x1, RZ, P2, !PT ;  /* 0xffffffff05057810 */ /* 0x000fe200017fe4ff */
[----:B---3--:R-:W-:-:S07]  /*0390*/  DFMA R12, R12, R20, R18 ;  /* 0x000000140c0c722b */ /* 0x008fce0000000012 */
[----:B------:R1:W-:Y:S01]  /*03a0*/  STG.E.64 desc[UR8][R2.64], R12 ;  /* 0x0000000c02007986 */ /* 0x0003e2000c101b08 */
[----:B------:R-:W-:Y:S05]  /*03b0*/  @P1 BRA `(.L_x_4) ;  /* 0xfffffffc009c1947 */ /* 0x000fea000383ffff */
.L_x_3:
[----:B------:R-:W-:Y:S05]  /*03c0*/  BSYNC.RECONVERGENT B1 ;  /* 0x0000000000017941 */ /* 0x000fea0003800200 */
.L_x_2:
[----:B------:R-:W-:Y:S05]  /*03d0*/  @!P0 BRA `(.L_x_1) ;  /* 0x0000000000548947 */ /* 0x000fea0003800000 */
[----:B------:R-:W0:Y:S01]  /*03e0*/  LDC.64 R4, c[0x0][0x388] ;  /* 0x0000e200ff047b82 */ /* 0x000e220000000a00 */
[----:B------:R-:W-:-:S07]  /*03f0*/  IADD3 R11, PT, PT, -R9, R0, RZ ;  /* 0x00000000090b7210 */ /* 0x000fce0007ffe1ff */
[----:B------:R-:W2:Y:S01]  /*0400*/  LDC.64 R6, c[0x0][0x390] ;  /* 0x0000e400ff067b82 */ /* 0x000ea20000000a00 */
[----:B0-----:R-:W-:-:S05]  /*0410*/  IMAD.WIDE R10, R11, 0x8, R4 ;  /* 0x000000080b0a7825 */ /* 0x001fca00078e0204 */
[----:B------:R-:W1:Y:S01]  /*0420*/  LDG.E.64 R4, desc[UR8][R10.64] ;  /* 0x000000080a047981 */ /* 0x000e62000c1e1b00 */
[----:B--2---:R-:W-:-:S05]  /*0430*/  IMAD.WIDE.U32 R14, R9, 0x8, R6 ;  /* 0x00000008090e7825 */ /* 0x004fca00078e0006 */
[----:B------:R-:W1:Y:S01]  /*0440*/  LDG.E.64 R6, desc[UR8][R14.64] ;  /* 0x000000080e067981 */ /* 0x000e62000c1e1b00 */
[----:B------:R-:W-:Y:S01]  /*0450*/  ISETP.NE.AND P0, PT, R8, 0x1, PT ;  /* 0x000000010800780c */ /* 0x000fe20003f05270 */
[----:B-1---5:R-:W-:-:S07]  /*0460*/  DFMA R12, R4, R6, R12 ;  /* 0x00000006040c722b */ /* 0x022fce000000000c */
[----:B------:R0:W-:Y:S05]  /*0470*/  STG.E.64 desc[UR8][R2.64], R12 ;  /* 0x0000000c02007986 */ /* 0x0001ea000c101b08 */
[----:B------:R-:W-:Y:S05]  /*0480*/  @!P0 BRA `(.L_x_1) ;  /* 0x0000000000288947 */ /* 0x000fea0003800000 */
[----:B------:R-:W0:Y:S04]  /*0490*/  LDG.E.64 R4, desc[UR8][R10.64+-0x8] ;  /* 0xfffff8080a047981 */ /* 0x000e28000c1e1b00 */
[----:B------:R-:W0:Y:S01]  /*04a0*/  LDG.E.64 R6, desc[UR8][R14.64+0x8] ;  /* 0x000008080e067981 */ /* 0x000e22000c1e1b00 */
[----:B------:R-:W-:Y:S01]  /*04b0*/  ISETP.NE.AND P0, PT, R8, 0x2, PT ;  /* 0x000000020800780c */ /* 0x000fe20003f05270 */
[----:B0-----:R-:W-:-:S07]  /*04c0*/  DFMA R12, R4, R6, R12 ;  /* 0x00000006040c722b */ /* 0x001fce000000000c */
[----:B------:R2:W-:Y:S05]  /*04d0*/  STG.E.64 desc[UR8][R2.64], R12 ;  /* 0x0000000c02007986 */ /* 0x0005ea000c101b08 */
[----:B------:R-:W-:Y:S05]  /*04e0*/  @!P0 BRA `(.L_x_1) ;  /* 0x0000000000108947 */ /* 0x000fea0003800000 */
[----:B------:R-:W3:Y:S04]  /*04f0*/  LDG.E.64 R4, desc[UR8][R10.64+-0x10] ;  /* 0xfffff0080a047981 */ /* 0x000ee8000c1e1b00 */
[----:B------:R-:W3:Y:S02]  /*0500*/  LDG.E.64 R6, desc[UR8][R14.64+0x10] ;  /* 0x000010080e067981 */ /* 0x000ee4000c1e1b00 */
[----:B---3--:R-:W-:-:S07]  /*0510*/  DFMA R4, R4, R6, R12 ;  /* 0x000000060404722b */ /* 0x008fce000000000c */
[----:B------:R3:W-:Y:S04]  /*0520*/  STG.E.64 desc[UR8][R2.64], R4 ;  /* 0x0000000402007986 */ /* 0x0007e8000c101b08 */
.L_x_1:
[----:B------:R-:W-:Y:S05]  /*0530*/  BSYNC.RECONVERGENT B0 ;  /* 0x0000000000007941 */ /* 0x000fea0003800200 */
.L_x_0:
[----:B------:R-:W4:Y:S01]  /*0540*/  LDCU UR11, c[0x0][0x380] ;  /* 0x00007000ff0b77ac */ /* 0x000f220008000800 */
[----:B------:R-:W-:-:S05]  /*0550*/  VIADD R0, R0, UR10 ;  /* 0x0000000a00007c36 */ /* 0x000fca0008000000 */
[----:B----4-:R-:W-:-:S13]  /*0560*/  ISETP.GE.AND P0, PT, R0, UR11, PT ;  /* 0x0000000b00007c0c */ /* 0x010fda000bf06270 */
[----:B------:R-:W-:Y:S05]  /*0570*/  @!P0 BRA `(.L_x_5) ;  /* 0xfffffff800d48947 */ /* 0x000fea000383ffff */
[----:B------:R-:W-:Y:S05]  /*0580*/  EXIT ;  /* 0x000000000000794d */ /* 0x000fea0003800000 */
.L_x_6:
[----:B------:R-:W-:-:S00]  /*0590*/  BRA `(.L_x_6) ;  /* 0xfffffffc00fc7947 */ /* 0x000fc0000383ffff */
[----:B------:R-:W-:-:S00]  /*05a0*/  NOP ;  /* 0x0000000000007918 */ /* 0x000fc00000000000 */
        /* <DEDUP_REMOVED lines=13> */
.L_x_7:


//--------------------- .nv.shared.reserved.0     --------------------------
	.section	.nv.shared.reserved.0,"aw",@nobits
	.weak		__nv_reservedSMEM_offset_0_alias
	.size		__nv_reservedSMEM_offset_0_alias, 0, 64
	.other		__nv_reservedSMEM_offset_0_alias,@"STO_CUDA_RESERVED_SHARED STV_DEFAULT"
__nv_reservedSMEM_offset_0_alias:
	.zero		0
	.zero		64


//--------------------- .nv.constant0._Z6conv1diiPdS_S_ --------------------------
	.section	.nv.constant0._Z6conv1diiPdS_S_,"a",@progbits
	.sectionflags	@""
	.align	4
.nv.constant0._Z6conv1diiPdS_S_:
	.zero		928


//--------------------- SYMBOLS --------------------------

	.type		.nv.reservedSmem.offset0,@object
	.size		.nv.reservedSmem.offset0,0x4
